//
// Generated by NVIDIA NVVM Compiler
//
// Compiler Build ID: CL-36424714
// Cuda compilation tools, release 13.0, V13.0.88
// Based on NVVM 20.0.0
//

.version 9.0
.target sm_100
.address_size 64

	// .globl	_Z23Kogge_Stone_scan_kernelPiS_j
// _ZZ23Kogge_Stone_scan_kernelPiS_jE2XY has been demoted

.visible .entry _Z23Kogge_Stone_scan_kernelPiS_j(
	.param .u64 .ptr .align 1 _Z23Kogge_Stone_scan_kernelPiS_j_param_0,
	.param .u64 .ptr .align 1 _Z23Kogge_Stone_scan_kernelPiS_j_param_1,
	.param .u32 _Z23Kogge_Stone_scan_kernelPiS_j_param_2
)
{
	.reg .pred 	%p<7>;
	.reg .b32 	%r<28>;
	.reg .b64 	%rd<9>;
	// demoted variable
	.shared .align 4 .b8 _ZZ23Kogge_Stone_scan_kernelPiS_jE2XY[4096];
	ld.param.u64 	%rd1, [_Z23Kogge_Stone_scan_kernelPiS_j_param_0];
	ld.param.u64 	%rd2, [_Z23Kogge_Stone_scan_kernelPiS_j_param_1];
	ld.param.u32 	%r10, [_Z23Kogge_Stone_scan_kernelPiS_j_param_2];
	mov.u32 	%r11, %ctaid.x;
	mov.u32 	%r1, %ntid.x;
	mov.u32 	%r2, %tid.x;
	mad.lo.s32 	%r3, %r11, %r1, %r2;
	setp.ge.u32 	%p1, %r3, %r10;
	shl.b32 	%r12, %r2, 2;
	mov.u32 	%r13, _ZZ23Kogge_Stone_scan_kernelPiS_jE2XY;
	add.s32 	%r4, %r13, %r12;
	@%p1 bra 	$L__BB0_2;
	cvta.to.global.u64 	%rd3, %rd1;
	mul.wide.u32 	%rd4, %r3, 4;
	add.s64 	%rd5, %rd3, %rd4;
	ld.global.u32 	%r15, [%rd5];
	st.shared.u32 	[%r4], %r15;
	bra.uni 	$L__BB0_3;
$L__BB0_2:
	mov.b32 	%r14, 0;
	st.shared.u32 	[%r4], %r14;
$L__BB0_3:
	setp.lt.u32 	%p2, %r1, 2;
	@%p2 bra 	$L__BB0_10;
	mov.b32 	%r26, 1;
$L__BB0_5:
	bar.sync 	0;
	setp.lt.u32 	%p3, %r2, %r26;
	@%p3 bra 	$L__BB0_7;
	ld.shared.u32 	%r18, [%r4];
	sub.s32 	%r19, %r2, %r26;
	shl.b32 	%r20, %r19, 2;
	add.s32 	%r22, %r13, %r20;
	ld.shared.u32 	%r23, [%r22];
	add.s32 	%r27, %r23, %r18;
$L__BB0_7:
	setp.lt.u32 	%p4, %r2, %r26;
	bar.sync 	0;
	@%p4 bra 	$L__BB0_9;
	st.shared.u32 	[%r4], %r27;
$L__BB0_9:
	shl.b32 	%r26, %r26, 1;
	setp.lt.u32 	%p5, %r26, %r1;
	@%p5 bra 	$L__BB0_5;
$L__BB0_10:
	setp.ge.u32 	%p6, %r3, %r10;
	@%p6 bra 	$L__BB0_12;
	ld.shared.u32 	%r24, [%r4];
	cvta.to.global.u64 	%rd6, %rd2;
	mul.wide.u32 	%rd7, %r3, 4;
	add.s64 	%rd8, %rd6, %rd7;
	st.global.u32 	[%rd8], %r24;
$L__BB0_12:
	ret;

}
	// .globl	_Z21combine_block_resultsPijj
.visible .entry _Z21combine_block_resultsPijj(
	.param .u64 .ptr .align 1 _Z21combine_block_resultsPijj_param_0,
	.param .u32 _Z21combine_block_resultsPijj_param_1,
	.param .u32 _Z21combine_block_resultsPijj_param_2
)
{
	.reg .pred 	%p<5>;
	.reg .b32 	%r<12>;
	.reg .b64 	%rd<7>;

	ld.param.u64 	%rd1, [_Z21combine_block_resultsPijj_param_0];
	ld.param.u32 	%r4, [_Z21combine_block_resultsPijj_param_1];
	ld.param.u32 	%r5, [_Z21combine_block_resultsPijj_param_2];
	mov.u32 	%r1, %ctaid.x;
	mov.u32 	%r6, %ntid.x;
	mov.u32 	%r7, %tid.x;
	mad.lo.s32 	%r2, %r1, %r6, %r7;
	setp.eq.s32 	%p1, %r1, 0;
	setp.ge.u32 	%p2, %r2, %r4;
	or.pred  	%p3, %p1, %p2;
	@%p3 bra 	$L__BB1_3;
	mul.lo.s32 	%r3, %r5, %r1;
	setp.ge.u32 	%p4, %r3, %r4;
	@%p4 bra 	$L__BB1_3;
	cvta.to.global.u64 	%rd2, %rd1;
	add.s32 	%r8, %r3, -1;
	mul.wide.u32 	%rd3, %r8, 4;
	add.s64 	%rd4, %rd2, %rd3;
	ld.global.u32 	%r9, [%rd4];
	mul.wide.u32 	%rd5, %r2, 4;
	add.s64 	%rd6, %rd2, %rd5;
	ld.global.u32 	%r10, [%rd6];
	add.s32 	%r11, %r10, %r9;
	st.global.u32 	[%rd6], %r11;
$L__BB1_3:
	ret;

}


// ===== COMPILED SASS (sm_100) =====

	.target	sm_100

	.elftype	@"ET_EXEC"


//--------------------- .note.nv.tkinfo           --------------------------
	.section	.note.nv.tkinfo,"",@"SHT_NOTE"
	.sectionflags	@"SHF_NOTE_NV_TKINFO"
	.tkinfo
        /*0018*/ 	.word	0x00000002
        /*0030*/ 	.string	""
        /*0030*/ 	.string	"ptxas"
        /*0030*/ 	.string	"Cuda compilation tools, release 13.0, V13.0.88"
        /*0030*/ 	.string	"Build cuda_13.0.r13.0/compiler.36424714_0"
        /*0030*/ 	.string	"-arch sm_100 -m 64 "



//--------------------- .note.nv.cuinfo           --------------------------
	.section	.note.nv.cuinfo,"",@"SHT_NOTE"
	.sectionflags	@"SHF_NOTE_NV_CUINFO"
        /*0018*/ 	.short	0x0002
        /*001a*/ 	.short	0x0064
        /*001c*/ 	.short	0x0082
	.zero		2


//--------------------- .nv.info                  --------------------------
	.section	.nv.info,"",@"SHT_CUDA_INFO"
	.align	4


	//----- nvinfo : EIATTR_REGCOUNT
	.align		4
        /*0000*/ 	.byte	0x04, 0x2f
        /*0002*/ 	.short	(.L_1 - .L_0)
	.align		4
.L_0:
        /*0004*/ 	.word	index@(_Z23Kogge_Stone_scan_kernelPiS_j)
        /*0008*/ 	.word	0x0000000c


	//----- nvinfo : EIATTR_FRAME_SIZE
	.align		4
.L_1:
        /*000c*/ 	.byte	0x04, 0x11
        /*000e*/ 	.short	(.L_3 - .L_2)
	.align		4
.L_2:
        /*0010*/ 	.word	index@(_Z23Kogge_Stone_scan_kernelPiS_j)
        /*0014*/ 	.word	0x00000000


	//----- nvinfo : EIATTR_REGCOUNT
	.align		4
.L_3:
        /*0018*/ 	.byte	0x04, 0x2f
        /*001a*/ 	.short	(.L_5 - .L_4)
	.align		4
.L_4:
        /*001c*/ 	.word	index@(_Z21combine_block_resultsPijj)
        /*0020*/ 	.word	0x0000000a


	//----- nvinfo : EIATTR_FRAME_SIZE
	.align		4
.L_5:
        /*0024*/ 	.byte	0x04, 0x11
        /*0026*/ 	.short	(.L_7 - .L_6)
	.align		4
.L_6:
        /*0028*/ 	.word	index@(_Z21combine_block_resultsPijj)
        /*002c*/ 	.word	0x00000000


	//----- nvinfo : EIATTR_MIN_STACK_SIZE
	.align		4
.L_7:
        /*0030*/ 	.byte	0x04, 0x12
        /*0032*/ 	.short	(.L_9 - .L_8)
	.align		4
.L_8:
        /*0034*/ 	.word	index@(_Z21combine_block_resultsPijj)
        /*0038*/ 	.word	0x00000000


	//----- nvinfo : EIATTR_MIN_STACK_SIZE
	.align		4
.L_9:
        /*003c*/ 	.byte	0x04, 0x12
        /*003e*/ 	.short	(.L_11 - .L_10)
	.align		4
.L_10:
        /*0040*/ 	.word	index@(_Z23Kogge_Stone_scan_kernelPiS_j)
        /*0044*/ 	.word	0x00000000
.L_11:


//--------------------- .nv.compat                --------------------------
	.section	.nv.compat,"",@"SHT_CUDA_COMPAT_INFO"
	.align	4
        /*0000*/ 	.byte	0x02, 0x09, 0x00, 0x00, 0x02, 0x02, 0x01, 0x00, 0x02, 0x05, 0x05, 0x00, 0x03, 0x07, 0x01, 0x01
        /*0010*/ 	.byte	0x02, 0x03, 0x00, 0x00, 0x02, 0x06, 0x01, 0x00, 0x04, 0x0b, 0x08, 0x00, 0x09, 0x00, 0x00, 0x00
        /*0020*/ 	.byte	0x00, 0x00, 0x00, 0x00


//--------------------- .nv.info._Z21combine_block_resultsPijj --------------------------
	.section	.nv.info._Z21combine_block_resultsPijj,"",@"SHT_CUDA_INFO"
	.sectionflags	@""
	.align	4


	//----- nvinfo : EIATTR_CUDA_API_VERSION
	.align		4
        /*0000*/ 	.byte	0x04, 0x37
        /*0002*/ 	.short	(.L_13 - .L_12)
.L_12:
        /*0004*/ 	.word	0x00000082


	//----- nvinfo : EIATTR_KPARAM_INFO
	.align		4
.L_13:
        /*0008*/ 	.byte	0x04, 0x17
        /*000a*/ 	.short	(.L_15 - .L_14)
.L_14:
        /*000c*/ 	.word	0x00000000
        /*0010*/ 	.short	0x0002
        /*0012*/ 	.short	0x000c
        /*0014*/ 	.byte	0x00, 0xf0, 0x11, 0x00


	//----- nvinfo : EIATTR_KPARAM_INFO
	.align		4
.L_15:
        /*0018*/ 	.byte	0x04, 0x17
        /*001a*/ 	.short	(.L_17 - .L_16)
.L_16:
        /*001c*/ 	.word	0x00000000
        /*0020*/ 	.short	0x0001
        /*0022*/ 	.short	0x0008
        /*0024*/ 	.byte	0x00, 0xf0, 0x11, 0x00


	//----- nvinfo : EIATTR_KPARAM_INFO
	.align		4
.L_17:
        /*0028*/ 	.byte	0x04, 0x17
        /*002a*/ 	.short	(.L_19 - .L_18)
.L_18:
        /*002c*/ 	.word	0x00000000
        /*0030*/ 	.short	0x0000
        /*0032*/ 	.short	0x0000
        /*0034*/ 	.byte	0x00, 0xf5, 0x21, 0x00


	//----- nvinfo : EIATTR_SPARSE_MMA_MASK
	.align		4
.L_19:
        /*0038*/ 	.byte	0x03, 0x50
        /*003a*/ 	.short	0x0000


	//----- nvinfo : EIATTR_MAXREG_COUNT
	.align		4
        /*003c*/ 	.byte	0x03, 0x1b
        /*003e*/ 	.short	0x00ff


	//----- nvinfo : EIATTR_MERCURY_ISA_VERSION
	.align		4
        /*0040*/ 	.byte	0x03, 0x5f
        /*0042*/ 	.short	0x0101


	//----- nvinfo : EIATTR_VRC_CTA_INIT_COUNT
	.align		4
        /*0044*/ 	.byte	0x02, 0x4a
	.zero		1
	.zero		1


	//----- nvinfo : EIATTR_EXIT_INSTR_OFFSETS
	.align		4
        /*0048*/ 	.byte	0x04, 0x1c
        /*004a*/ 	.short	(.L_21 - .L_20)


	//   ....[0]....
.L_20:
        /*004c*/ 	.word	0x00000080


	//   ....[1]....
        /*0050*/ 	.word	0x000000c0


	//   ....[2]....
        /*0054*/ 	.word	0x00000160


	//----- nvinfo : EIATTR_CBANK_PARAM_SIZE
	.align		4
.L_21:
        /*0058*/ 	.byte	0x03, 0x19
        /*005a*/ 	.short	0x0010


	//----- nvinfo : EIATTR_PARAM_CBANK
	.align		4
        /*005c*/ 	.byte	0x04, 0x0a
        /*005e*/ 	.short	(.L_23 - .L_22)
	.align		4
.L_22:
        /*0060*/ 	.word	index@(.nv.constant0._Z21combine_block_resultsPijj)
        /*0064*/ 	.short	0x0380
        /*0066*/ 	.short	0x0010


	//----- nvinfo : EIATTR_SW_WAR
	.align		4
.L_23:
        /*0068*/ 	.byte	0x04, 0x36
        /*006a*/ 	.short	(.L_25 - .L_24)
.L_24:
        /*006c*/ 	.word	0x00000008
.L_25:


//--------------------- .nv.info._Z23Kogge_Stone_scan_kernelPiS_j --------------------------
	.section	.nv.info._Z23Kogge_Stone_scan_kernelPiS_j,"",@"SHT_CUDA_INFO"
	.sectionflags	@""
	.align	4


	//----- nvinfo : EIATTR_CUDA_API_VERSION
	.align		4
        /*0000*/ 	.byte	0x04, 0x37
        /*0002*/ 	.short	(.L_27 - .L_26)
.L_26:
        /*0004*/ 	.word	0x00000082


	//----- nvinfo : EIATTR_KPARAM_INFO
	.align		4
.L_27:
        /*0008*/ 	.byte	0x04, 0x17
        /*000a*/ 	.short	(.L_29 - .L_28)
.L_28:
        /*000c*/ 	.word	0x00000000
        /*0010*/ 	.short	0x0002
        /*0012*/ 	.short	0x0010
        /*0014*/ 	.byte	0x00, 0xf0, 0x11, 0x00


	//----- nvinfo : EIATTR_KPARAM_INFO
	.align		4
.L_29:
        /*0018*/ 	.byte	0x04, 0x17
        /*001a*/ 	.short	(.L_31 - .L_30)
.L_30:
        /*001c*/ 	.word	0x00000000
        /*0020*/ 	.short	0x0001
        /*0022*/ 	.short	0x0008
        /*0024*/ 	.byte	0x00, 0xf5, 0x21, 0x00


	//----- nvinfo : EIATTR_KPARAM_INFO
	.align		4
.L_31:
        /*0028*/ 	.byte	0x04, 0x17
        /*002a*/ 	.short	(.L_33 - .L_32)
.L_32:
        /*002c*/ 	.word	0x00000000
        /*0030*/ 	.short	0x0000
        /*0032*/ 	.short	0x0000
        /*0034*/ 	.byte	0x00, 0xf5, 0x21, 0x00


	//----- nvinfo : EIATTR_SPARSE_MMA_MASK
	.align		4
.L_33:
        /*0038*/ 	.byte	0x03, 0x50
        /*003a*/ 	.short	0x0000


	//----- nvinfo : EIATTR_MAXREG_COUNT
	.align		4
        /*003c*/ 	.byte	0x03, 0x1b
        /*003e*/ 	.short	0x00ff


	//----- nvinfo : EIATTR_NUM_BARRIERS
	.align		4
        /*0040*/ 	.byte	0x02, 0x4c
        /*0042*/ 	.byte	0x01
	.zero		1


	//----- nvinfo : EIATTR_MERCURY_ISA_VERSION
	.align		4
        /*0044*/ 	.byte	0x03, 0x5f
        /*0046*/ 	.short	0x0101


	//----- nvinfo : EIATTR_VRC_CTA_INIT_COUNT
	.align		4
        /*0048*/ 	.byte	0x02, 0x4a
	.zero		1
	.zero		1


	//----- nvinfo : EIATTR_EXIT_INSTR_OFFSETS
	.align		4
        /*004c*/ 	.byte	0x04, 0x1c
        /*004e*/ 	.short	(.L_35 - .L_34)


	//   ....[0]....
.L_34:
        /*0050*/ 	.word	0x00000220


	//   ....[1]....
        /*0054*/ 	.word	0x00000270


	//----- nvinfo : EIATTR_CBANK_PARAM_SIZE
	.align		4
.L_35:
        /*0058*/ 	.byte	0x03, 0x19
        /*005a*/ 	.short	0x0014


	//----- nvinfo : EIATTR_PARAM_CBANK
	.align		4
        /*005c*/ 	.byte	0x04, 0x0a
        /*005e*/ 	.short	(.L_37 - .L_36)
	.align		4
.L_36:
        /*0060*/ 	.word	index@(.nv.constant0._Z23Kogge_Stone_scan_kernelPiS_j)
        /*0064*/ 	.short	0x0380
        /*0066*/ 	.short	0x0014


	//----- nvinfo : EIATTR_SW_WAR
	.align		4
.L_37:
        /*0068*/ 	.byte	0x04, 0x36
        /*006a*/ 	.short	(.L_39 - .L_38)
.L_38:
        /*006c*/ 	.word	0x00000008
.L_39:


//--------------------- .nv.callgraph             --------------------------
	.section	.nv.callgraph,"",@"SHT_CUDA_CALLGRAPH"
	.align	4
	.sectionentsize	8
	.align		4
        /*0000*/ 	.word	0x00000000
	.align		4
        /*0004*/ 	.word	0xffffffff
	.align		4
        /*0008*/ 	.word	0x00000000
	.align		4
        /*000c*/ 	.word	0xfffffffe
	.align		4
        /*0010*/ 	.word	0x00000000
	.align		4
        /*0014*/ 	.word	0xfffffffd
	.align		4
        /*0018*/ 	.word	0x00000000
	.align		4
        /*001c*/ 	.word	0xfffffffc


//--------------------- .text._Z21combine_block_resultsPijj --------------------------
	.section	.text._Z21combine_block_resultsPijj,"ax",@progbits
	.align	128
        .global         _Z21combine_block_resultsPijj
        .type           _Z21combine_block_resultsPijj,@function
        .size           _Z21combine_block_resultsPijj,(.L_x_4 - _Z21combine_block_resultsPijj)
        .other          _Z21combine_block_resultsPijj,@"STO_CUDA_ENTRY STV_DEFAULT"
_Z21combine_block_resultsPijj:
.text._Z21combine_block_resultsPijj:
[----:B------:R-:W-:Y:S01]  /*0000*/  LDC R1, c[0x0][0x37c] ;  /* 0x0000df00ff017b82 */ /* 0x000fe20000000800 */
[----:B------:R-:W0:Y:S07]  /*0010*/  S2R R0, SR_TID.X ;  /* 0x0000000000007919 */ /* 0x000e2e0000002100 */
[----:B------:R-:W0:Y:S01]  /*0020*/  S2UR UR4, SR_CTAID.X ;  /* 0x00000000000479c3 */ /* 0x000e220000002500 */
[----:B------:R-:W1:Y:S07]  /*0030*/  LDCU UR5, c[0x0][0x388] ;  /* 0x00007100ff0577ac */ /* 0x000e6e0008000800 */
[----:B------:R-:W0:Y:S02]  /*0040*/  LDC R7, c[0x0][0x360] ;  /* 0x0000d800ff077b82 */ /* 0x000e240000000800 */
[----:B0-----:R-:W-:-:S05]  /*0050*/  IMAD R7, R7, UR4, R0 ;  /* 0x0000000407077c24 */ /* 0x001fca000f8e0200 */
[----:B-1----:R-:W-:-:S04]  /*0060*/  ISETP.GE.U32.AND P0, PT, R7, UR5, PT ;  /* 0x0000000507007c0c */ /* 0x002fc8000bf06070 */
[----:B------:R-:W-:-:S13]  /*0070*/  ISETP.EQ.OR P0, PT, RZ, UR4, P0 ;  /* 0x00000004ff007c0c */ /* 0x000fda0008702670 */
[----:B------:R-:W-:Y:S05]  /*0080*/  @P0 EXIT ;  /* 0x000000000000094d */ /* 0x000fea0003800000 */
[----:B------:R-:W0:Y:S02]  /*0090*/  LDC R0, c[0x0][0x38c] ;  /* 0x0000e300ff007b82 */ /* 0x000e240000000800 */
[----:B0-----:R-:W-:-:S05]  /*00a0*/  IMAD R0, R0, UR4, RZ ;  /* 0x0000000400007c24 */ /* 0x001fca000f8e02ff */
[----:B------:R-:W-:-:S13]  /*00b0*/  ISETP.GE.U32.AND P0, PT, R0, UR5, PT ;  /* 0x0000000500007c0c */ /* 0x000fda000bf06070 */
[----:B------:R-:W-:Y:S05]  /*00c0*/  @P0 EXIT ;  /* 0x000000000000094d */ /* 0x000fea0003800000 */
[----:B------:R-:W0:Y:S01]  /*00d0*/  LDC.64 R4, c[0x0][0x380] ;  /* 0x0000e000ff047b82 */ /* 0x000e220000000a00 */
[----:B------:R-:W1:Y:S01]  /*00e0*/  LDCU.64 UR4, c[0x0][0x358] ;  /* 0x00006b00ff0477ac */ /* 0x000e620008000a00 */
[----:B------:R-:W-:-:S05]  /*00f0*/  IADD3 R3, PT, PT, R0, -0x1, RZ ;  /* 0xffffffff00037810 */ /* 0x000fca0007ffe0ff */
[----:B0-----:R-:W-:-:S04]  /*0100*/  IMAD.WIDE.U32 R2, R3, 0x4, R4 ;  /* 0x0000000403027825 */ /* 0x001fc800078e0004 */
[----:B------:R-:W-:Y:S02]  /*0110*/  IMAD.WIDE.U32 R4, R7, 0x4, R4 ;  /* 0x0000000407047825 */ /* 0x000fe400078e0004 */
[----:B-1----:R-:W2:Y:S04]  /*0120*/  LDG.E R2, desc[UR4][R2.64] ;  /* 0x0000000402027981 */ /* 0x002ea8000c1e1900 */
[----:B------:R-:W2:Y:S02]  /*0130*/  LDG.E R7, desc[UR4][R4.64] ;  /* 0x0000000404077981 */ /* 0x000ea4000c1e1900 */
[----:B--2---:R-:W-:-:S05]  /*0140*/  IADD3 R7, PT, PT, R2, R7, RZ ;  /* 0x0000000702077210 */ /* 0x004fca0007ffe0ff */
[----:B------:R-:W-:Y:S01]  /*0150*/  STG.E desc[UR4][R4.64], R7 ;  /* 0x0000000704007986 */ /* 0x000fe2000c101904 */
[----:B------:R-:W-:Y:S05]  /*0160*/  EXIT ;  /* 0x000000000000794d */ /* 0x000fea0003800000 */
.L_x_0:
[----:B------:R-:W-:-:S00]  /*0170*/  BRA `(.L_x_0) ;  /* 0xfffffffc00fc7947 */ /* 0x000fc0000383ffff */
[----:B------:R-:W-:-:S00]  /*0180*/  NOP ;  /* 0x0000000000007918 */ /* 0x000fc00000000000 */
[----:B------:R-:W-:-:S00]  /*0190*/  NOP ;  /* 0x0000000000007918 */ /* 0x000fc00000000000 */
[----:B------:R-:W-:-:S00]  /*01a0*/  NOP ;  /* 0x0000000000007918 */ /* 0x000fc00000000000 */
[----:B------:R-:W-:-:S00]  /*01b0*/  NOP ;  /* 0x0000000000007918 */ /* 0x000fc00000000000 */
[----:B------:R-:W-:-:S00]  /*01c0*/  NOP ;  /* 0x0000000000007918 */ /* 0x000fc00000000000 */
[----:B------:R-:W-:-:S00]  /*01d0*/  NOP ;  /* 0x0000000000007918 */ /* 0x000fc00000000000 */
[----:B------:R-:W-:-:S00]  /*01e0*/  NOP ;  /* 0x0000000000007918 */ /* 0x000fc00000000000 */
[----:B------:R-:W-:-:S00]  /*01f0*/  NOP ;  /* 0x0000000000007918 */ /* 0x000fc00000000000 */
.L_x_4:


//--------------------- .text._Z23Kogge_Stone_scan_kernelPiS_j --------------------------
	.section	.text._Z23Kogge_Stone_scan_kernelPiS_j,"ax",@progbits
	.align	128
        .global         _Z23Kogge_Stone_scan_kernelPiS_j
        .type           _Z23Kogge_Stone_scan_kernelPiS_j,@function
        .size           _Z23Kogge_Stone_scan_kernelPiS_j,(.L_x_5 - _Z23Kogge_Stone_scan_kernelPiS_j)
        .other          _Z23Kogge_Stone_scan_kernelPiS_j,@"STO_CUDA_ENTRY STV_DEFAULT"
_Z23Kogge_Stone_scan_kernelPiS_j:
.text._Z23Kogge_Stone_scan_kernelPiS_j:
[----:B------:R-:W-:Y:S01]  /*0000*/  LDC R1, c[0x0][0x37c] ;  /* 0x0000df00ff017b82 */ /* 0x000fe20000000800 */
[----:B------:R-:W0:Y:S07]  /*0010*/  S2R R9, SR_TID.X ;  /* 0x0000000000097919 */ /* 0x000e2e0000002100 */
[----:B------:R-:W0:Y:S01]  /*0020*/  S2UR UR4, SR_CTAID.X ;  /* 0x00000000000479c3 */ /* 0x000e220000002500 */
[----:B------:R-:W1:Y:S01]  /*0030*/  LDCU UR5, c[0x0][0x390] ;  /* 0x00007200ff0577ac */ /* 0x000e620008000800 */
[----:B------:R-:W2:Y:S06]  /*0040*/  LDCU.64 UR6, c[0x0][0x358] ;  /* 0x00006b00ff0677ac */ /* 0x000eac0008000a00 */
[----:B------:R-:W0:Y:S02]  /*0050*/  LDC R4, c[0x0][0x360] ;  /* 0x0000d800ff047b82 */ /* 0x000e240000000800 */
[----:B0-----:R-:W-:-:S05]  /*0060*/  IMAD R5, R4, UR4, R9 ;  /* 0x0000000404057c24 */ /* 0x001fca000f8e0209 */
[----:B-1----:R-:W-:-:S13]  /*0070*/  ISETP.GE.U32.AND P0, PT, R5, UR5, PT ;  /* 0x0000000505007c0c */ /* 0x002fda000bf06070 */
[----:B------:R-:W0:Y:S02]  /*0080*/  @!P0 LDC.64 R2, c[0x0][0x380] ;  /* 0x0000e000ff028b82 */ /* 0x000e240000000a00 */
[----:B0-----:R-:W-:-:S06]  /*0090*/  @!P0 IMAD.WIDE.U32 R2, R5, 0x4, R2 ;  /* 0x0000000405028825 */ /* 0x001fcc00078e0002 */
[----:B--2---:R-:W2:Y:S01]  /*00a0*/  @!P0 LDG.E R3, desc[UR6][R2.64] ;  /* 0x0000000602038981 */ /* 0x004ea2000c1e1900 */
[----:B------:R-:W0:Y:S01]  /*00b0*/  S2UR UR5, SR_CgaCtaId ;  /* 0x00000000000579c3 */ /* 0x000e220000008800 */
[----:B------:R-:W-:Y:S01]  /*00c0*/  UMOV UR4, 0x400 ;  /* 0x0000040000047882 */ /* 0x000fe20000000000 */
[----:B------:R-:W-:Y:S01]  /*00d0*/  ISETP.GE.U32.AND P1, PT, R4, 0x2, PT ;  /* 0x000000020400780c */ /* 0x000fe20003f26070 */
[----:B0-----:R-:W-:-:S06]  /*00e0*/  ULEA UR4, UR5, UR4, 0x18 ;  /* 0x0000000405047291 */ /* 0x001fcc000f8ec0ff */
[----:B------:R-:W-:-:S05]  /*00f0*/  LEA R0, R9, UR4, 0x2 ;  /* 0x0000000409007c11 */ /* 0x000fca000f8e10ff */
[----:B--2---:R0:W-:Y:S04]  /*0100*/  @!P0 STS [R0], R3 ;  /* 0x0000000300008388 */ /* 0x0041e80000000800 */
[----:B------:R0:W-:Y:S01]  /*0110*/  @P0 STS [R0], RZ ;  /* 0x000000ff00000388 */ /* 0x0001e20000000800 */
[----:B------:R-:W-:Y:S05]  /*0120*/  @!P1 BRA `(.L_x_1) ;  /* 0x0000000000349947 */ /* 0x000fea0003800000 */
[----:B------:R-:W-:-:S05]  /*0130*/  UMOV UR5, 0x1 ;  /* 0x0000000100057882 */ /* 0x000fca0000000000 */
.L_x_2:
[----:B------:R-:W-:Y:S01]  /*0140*/  BAR.SYNC.DEFER_BLOCKING 0x0 ;  /* 0x0000000000007b1d */ /* 0x000fe20000010000 */
[----:B------:R-:W-:-:S13]  /*0150*/  ISETP.GE.U32.AND P0, PT, R9, UR5, PT ;  /* 0x0000000509007c0c */ /* 0x000fda000bf06070 */
[----:B------:R-:W-:Y:S01]  /*0160*/  @P0 VIADD R2, R9, -UR5 ;  /* 0x8000000509020c36 */ /* 0x000fe20008000000 */
[----:B------:R-:W-:-:S04]  /*0170*/  USHF.L.U32 UR5, UR5, 0x1, URZ ;  /* 0x0000000105057899 */ /* 0x000fc800080006ff */
[----:B0-----:R-:W-:Y:S02]  /*0180*/  @P0 LEA R3, R2, UR4, 0x2 ;  /* 0x0000000402030c11 */ /* 0x001fe4000f8e10ff */
[----:B------:R-:W-:Y:S04]  /*0190*/  @P0 LDS R2, [R0] ;  /* 0x0000000000020984 */ /* 0x000fe80000000800 */
[----:B------:R-:W0:Y:S02]  /*01a0*/  @P0 LDS R3, [R3] ;  /* 0x0000000003030984 */ /* 0x000e240000000800 */
[----:B0-----:R-:W-:Y:S01]  /*01b0*/  @P0 IMAD.IADD R7, R2, 0x1, R3 ;  /* 0x0000000102070824 */ /* 0x001fe200078e0203 */
[----:B------:R-:W-:Y:S06]  /*01c0*/  BAR.SYNC.DEFER_BLOCKING 0x0 ;  /* 0x0000000000007b1d */ /* 0x000fec0000010000 */
[----:B------:R1:W-:Y:S01]  /*01d0*/  @P0 STS [R0], R7 ;  /* 0x0000000700000388 */ /* 0x0003e20000000800 */
[----:B------:R-:W-:-:S13]  /*01e0*/  ISETP.LE.U32.AND P0, PT, R4, UR5, PT ;  /* 0x0000000504007c0c */ /* 0x000fda000bf03070 */
[----:B-1----:R-:W-:Y:S05]  /*01f0*/  @!P0 BRA `(.L_x_2) ;  /* 0xfffffffc00d08947 */ /* 0x002fea000383ffff */
.L_x_1:
[----:B------:R-:W1:Y:S02]  /*0200*/  LDCU UR4, c[0x0][0x390] ;  /* 0x00007200ff0477ac */ /* 0x000e640008000800 */
[----:B-1----:R-:W-:-:S13]  /*0210*/  ISETP.GE.U32.AND P0, PT, R5, UR4, PT ;  /* 0x0000000405007c0c */ /* 0x002fda000bf06070 */
[----:B------:R-:W-:Y:S05]  /*0220*/  @P0 EXIT ;  /* 0x000000000000094d */ /* 0x000fea0003800000 */
[----:B------:R-:W1:Y:S01]  /*0230*/  LDS R7, [R0] ;  /* 0x0000000000077984 */ /* 0x000e620000000800 */
[----:B0-----:R-:W0:Y:S02]  /*0240*/  LDC.64 R2, c[0x0][0x388] ;  /* 0x0000e200ff027b82 */ /* 0x001e240000000a00 */
[----:B0-----:R-:W-:-:S05]  /*0250*/  IMAD.WIDE.U32 R2, R5, 0x4, R2 ;  /* 0x0000000405027825 */ /* 0x001fca00078e0002 */
[----:B-1----:R-:W-:Y:S01]  /*0260*/  STG.E desc[UR6][R2.64], R7 ;  /* 0x0000000702007986 */ /* 0x002fe2000c101906 */
[----:B------:R-:W-:Y:S05]  /*0270*/  EXIT ;  /* 0x000000000000794d */ /* 0x000fea0003800000 */
.L_x_3:
        /* <DEDUP_REMOVED lines=16> */
.L_x_5:


//--------------------- .nv.shared.reserved.0     --------------------------
	.section	.nv.shared.reserved.0,"aw",@nobits
	.weak		__nv_reservedSMEM_offset_0_alias
	.size		__nv_reservedSMEM_offset_0_alias, 0, 64
	.other		__nv_reservedSMEM_offset_0_alias,@"STO_CUDA_RESERVED_SHARED STV_DEFAULT"
__nv_reservedSMEM_offset_0_alias:
	.zero		0
	.zero		64


//--------------------- .nv.shared._Z23Kogge_Stone_scan_kernelPiS_j --------------------------
	.section	.nv.shared._Z23Kogge_Stone_scan_kernelPiS_j,"aw",@nobits
	.sectionflags	@""
	.align	4
.nv.shared._Z23Kogge_Stone_scan_kernelPiS_j:
	.zero		5120


//--------------------- .nv.constant0._Z21combine_block_resultsPijj --------------------------
	.section	.nv.constant0._Z21combine_block_resultsPijj,"a",@progbits
	.sectionflags	@""
	.align	4
.nv.constant0._Z21combine_block_resultsPijj:
	.zero		912


//--------------------- .nv.constant0._Z23Kogge_Stone_scan_kernelPiS_j --------------------------
	.section	.nv.constant0._Z23Kogge_Stone_scan_kernelPiS_j,"a",@progbits
	.sectionflags	@""
	.align	4
.nv.constant0._Z23Kogge_Stone_scan_kernelPiS_j:
	.zero		916


//--------------------- SYMBOLS --------------------------

	.type		.nv.reservedSmem.offset0,@object
	.size		.nv.reservedSmem.offset0,0x4
	.type		.nv.reservedSmem.cap,@object
	.size		.nv.reservedSmem.cap,0x4
